//
// Generated by NVIDIA NVVM Compiler
//
// Compiler Build ID: CL-36424714
// Cuda compilation tools, release 13.0, V13.0.88
// Based on NVVM 20.0.0
//

.version 9.0
.target sm_100
.address_size 64

	// .globl	_Z3addiPiS_S_
.global .align 4 .b8 precalc_xorwow_matrix[102400];
.global .align 4 .b8 precalc_xorwow_offset_matrix[102400];
.global .align 4 .b8 mrg32k3aM1[2304];
.global .align 4 .b8 mrg32k3aM2[2304];
.global .align 4 .b8 mrg32k3aM1SubSeq[2016];
.global .align 4 .b8 mrg32k3aM2SubSeq[2016];
.global .align 4 .b8 mrg32k3aM1Seq[2304];
.global .align 4 .b8 mrg32k3aM2Seq[2304];
.const .align 8 .b8 __cr_lgamma_table[72];

.visible .entry _Z3addiPiS_S_(
	.param .u32 _Z3addiPiS_S__param_0,
	.param .u64 .ptr .align 1 _Z3addiPiS_S__param_1,
	.param .u64 .ptr .align 1 _Z3addiPiS_S__param_2,
	.param .u64 .ptr .align 1 _Z3addiPiS_S__param_3
)
{
	.reg .pred 	%p<2>;
	.reg .b32 	%r<9>;
	.reg .b64 	%rd<11>;

	ld.param.u32 	%r2, [_Z3addiPiS_S__param_0];
	ld.param.u64 	%rd1, [_Z3addiPiS_S__param_1];
	ld.param.u64 	%rd2, [_Z3addiPiS_S__param_2];
	ld.param.u64 	%rd3, [_Z3addiPiS_S__param_3];
	mov.u32 	%r3, %tid.x;
	mov.u32 	%r4, %ctaid.x;
	mov.u32 	%r5, %ntid.x;
	mad.lo.s32 	%r1, %r4, %r5, %r3;
	setp.ge.s32 	%p1, %r1, %r2;
	@%p1 bra 	$L__BB0_2;
	cvta.to.global.u64 	%rd4, %rd1;
	cvta.to.global.u64 	%rd5, %rd2;
	cvta.to.global.u64 	%rd6, %rd3;
	mul.wide.s32 	%rd7, %r1, 4;
	add.s64 	%rd8, %rd4, %rd7;
	ld.global.u32 	%r6, [%rd8];
	add.s64 	%rd9, %rd5, %rd7;
	ld.global.u32 	%r7, [%rd9];
	add.s32 	%r8, %r7, %r6;
	add.s64 	%rd10, %rd6, %rd7;
	st.global.u32 	[%rd10], %r8;
$L__BB0_2:
	ret;

}


// ===== COMPILED SASS (sm_100) =====

	.target	sm_100

	.elftype	@"ET_EXEC"


//--------------------- .note.nv.tkinfo           --------------------------
	.section	.note.nv.tkinfo,"",@"SHT_NOTE"
	.sectionflags	@"SHF_NOTE_NV_TKINFO"
	.tkinfo
        /*0018*/ 	.word	0x00000002
        /*0030*/ 	.string	""
        /*0030*/ 	.string	"ptxas"
        /*0030*/ 	.string	"Cuda compilation tools, release 13.0, V13.0.88"
        /*0030*/ 	.string	"Build cuda_13.0.r13.0/compiler.36424714_0"
        /*0030*/ 	.string	"-arch sm_100 -m 64 "



//--------------------- .note.nv.cuinfo           --------------------------
	.section	.note.nv.cuinfo,"",@"SHT_NOTE"
	.sectionflags	@"SHF_NOTE_NV_CUINFO"
        /*0018*/ 	.short	0x0002
        /*001a*/ 	.short	0x0064
        /*001c*/ 	.short	0x0082
	.zero		2


//--------------------- .nv.info                  --------------------------
	.section	.nv.info,"",@"SHT_CUDA_INFO"
	.align	4


	//----- nvinfo : EIATTR_REGCOUNT
	.align		4
        /*0000*/ 	.byte	0x04, 0x2f
        /*0002*/ 	.short	(.L_10 - .L_9)
	.align		4
.L_9:
        /*0004*/ 	.word	index@(_Z3addiPiS_S_)
        /*0008*/ 	.word	0x0000000c


	//----- nvinfo : EIATTR_FRAME_SIZE
	.align		4
.L_10:
        /*000c*/ 	.byte	0x04, 0x11
        /*000e*/ 	.short	(.L_12 - .L_11)
	.align		4
.L_11:
        /*0010*/ 	.word	index@(_Z3addiPiS_S_)
        /*0014*/ 	.word	0x00000000


	//----- nvinfo : EIATTR_MIN_STACK_SIZE
	.align		4
.L_12:
        /*0018*/ 	.byte	0x04, 0x12
        /*001a*/ 	.short	(.L_14 - .L_13)
	.align		4
.L_13:
        /*001c*/ 	.word	index@(_Z3addiPiS_S_)
        /*0020*/ 	.word	0x00000000
.L_14:


//--------------------- .nv.compat                --------------------------
	.section	.nv.compat,"",@"SHT_CUDA_COMPAT_INFO"
	.align	4
        /*0000*/ 	.byte	0x02, 0x09, 0x00, 0x00, 0x02, 0x02, 0x01, 0x00, 0x02, 0x05, 0x05, 0x00, 0x03, 0x07, 0x01, 0x01
        /*0010*/ 	.byte	0x02, 0x03, 0x00, 0x00, 0x02, 0x06, 0x01, 0x00, 0x04, 0x0b, 0x08, 0x00, 0x09, 0x00, 0x00, 0x00
        /*0020*/ 	.byte	0x00, 0x00, 0x00, 0x00


//--------------------- .nv.info._Z3addiPiS_S_    --------------------------
	.section	.nv.info._Z3addiPiS_S_,"",@"SHT_CUDA_INFO"
	.sectionflags	@""
	.align	4


	//----- nvinfo : EIATTR_CUDA_API_VERSION
	.align		4
        /*0000*/ 	.byte	0x04, 0x37
        /*0002*/ 	.short	(.L_16 - .L_15)
.L_15:
        /*0004*/ 	.word	0x00000082


	//----- nvinfo : EIATTR_KPARAM_INFO
	.align		4
.L_16:
        /*0008*/ 	.byte	0x04, 0x17
        /*000a*/ 	.short	(.L_18 - .L_17)
.L_17:
        /*000c*/ 	.word	0x00000000
        /*0010*/ 	.short	0x0003
        /*0012*/ 	.short	0x0018
        /*0014*/ 	.byte	0x00, 0xf5, 0x21, 0x00


	//----- nvinfo : EIATTR_KPARAM_INFO
	.align		4
.L_18:
        /*0018*/ 	.byte	0x04, 0x17
        /*001a*/ 	.short	(.L_20 - .L_19)
.L_19:
        /*001c*/ 	.word	0x00000000
        /*0020*/ 	.short	0x0002
        /*0022*/ 	.short	0x0010
        /*0024*/ 	.byte	0x00, 0xf5, 0x21, 0x00


	//----- nvinfo : EIATTR_KPARAM_INFO
	.align		4
.L_20:
        /*0028*/ 	.byte	0x04, 0x17
        /*002a*/ 	.short	(.L_22 - .L_21)
.L_21:
        /*002c*/ 	.word	0x00000000
        /*0030*/ 	.short	0x0001
        /*0032*/ 	.short	0x0008
        /*0034*/ 	.byte	0x00, 0xf5, 0x21, 0x00


	//----- nvinfo : EIATTR_KPARAM_INFO
	.align		4
.L_22:
        /*0038*/ 	.byte	0x04, 0x17
        /*003a*/ 	.short	(.L_24 - .L_23)
.L_23:
        /*003c*/ 	.word	0x00000000
        /*0040*/ 	.short	0x0000
        /*0042*/ 	.short	0x0000
        /*0044*/ 	.byte	0x00, 0xf0, 0x11, 0x00


	//----- nvinfo : EIATTR_SPARSE_MMA_MASK
	.align		4
.L_24:
        /*0048*/ 	.byte	0x03, 0x50
        /*004a*/ 	.short	0x0000


	//----- nvinfo : EIATTR_MAXREG_COUNT
	.align		4
        /*004c*/ 	.byte	0x03, 0x1b
        /*004e*/ 	.short	0x00ff


	//----- nvinfo : EIATTR_MERCURY_ISA_VERSION
	.align		4
        /*0050*/ 	.byte	0x03, 0x5f
        /*0052*/ 	.short	0x0101


	//----- nvinfo : EIATTR_VRC_CTA_INIT_COUNT
	.align		4
        /*0054*/ 	.byte	0x02, 0x4a
	.zero		1
	.zero		1


	//----- nvinfo : EIATTR_EXIT_INSTR_OFFSETS
	.align		4
        /*0058*/ 	.byte	0x04, 0x1c
        /*005a*/ 	.short	(.L_26 - .L_25)


	//   ....[0]....
.L_25:
        /*005c*/ 	.word	0x00000070


	//   ....[1]....
        /*0060*/ 	.word	0x00000130


	//----- nvinfo : EIATTR_CBANK_PARAM_SIZE
	.align		4
.L_26:
        /*0064*/ 	.byte	0x03, 0x19
        /*0066*/ 	.short	0x0020


	//----- nvinfo : EIATTR_PARAM_CBANK
	.align		4
        /*0068*/ 	.byte	0x04, 0x0a
        /*006a*/ 	.short	(.L_28 - .L_27)
	.align		4
.L_27:
        /*006c*/ 	.word	index@(.nv.constant0._Z3addiPiS_S_)
        /*0070*/ 	.short	0x0380
        /*0072*/ 	.short	0x0020


	//----- nvinfo : EIATTR_SW_WAR
	.align		4
.L_28:
        /*0074*/ 	.byte	0x04, 0x36
        /*0076*/ 	.short	(.L_30 - .L_29)
.L_29:
        /*0078*/ 	.word	0x00000008
.L_30:


//--------------------- .nv.callgraph             --------------------------
	.section	.nv.callgraph,"",@"SHT_CUDA_CALLGRAPH"
	.align	4
	.sectionentsize	8
	.align		4
        /*0000*/ 	.word	0x00000000
	.align		4
        /*0004*/ 	.word	0xffffffff
	.align		4
        /*0008*/ 	.word	0x00000000
	.align		4
        /*000c*/ 	.word	0xfffffffe
	.align		4
        /*0010*/ 	.word	0x00000000
	.align		4
        /*0014*/ 	.word	0xfffffffd
	.align		4
        /*0018*/ 	.word	0x00000000
	.align		4
        /*001c*/ 	.word	0xfffffffc


//--------------------- .nv.constant4             --------------------------
	.section	.nv.constant4,"a",@progbits
	.align	8
	.align		8
.nv.constant4:
        /*0000*/ 	.dword	precalc_xorwow_matrix
	.align		8
        /*0008*/ 	.dword	precalc_xorwow_offset_matrix
	.align		8
        /*0010*/ 	.dword	mrg32k3aM1
	.align		8
        /*0018*/ 	.dword	mrg32k3aM2
	.align		8
        /*0020*/ 	.dword	mrg32k3aM1SubSeq
	.align		8
        /*0028*/ 	.dword	mrg32k3aM2SubSeq
	.align		8
        /*0030*/ 	.dword	mrg32k3aM1Seq
	.align		8
        /*0038*/ 	.dword	mrg32k3aM2Seq


//--------------------- .nv.constant3             --------------------------
	.section	.nv.constant3,"a",@progbits
	.align	8
.nv.constant3:
	.type		__cr_lgamma_table,@object
	.size		__cr_lgamma_table,(.L_8 - __cr_lgamma_table)
__cr_lgamma_table:
        /*0000*/ 	.byte	0x00, 0x00, 0x00, 0x00, 0x00, 0x00, 0x00, 0x00, 0x00, 0x00, 0x00, 0x00, 0x00, 0x00, 0x00, 0x00
        /*0010*/ 	.byte	0xef, 0x39, 0xfa, 0xfe, 0x42, 0x2e, 0xe6, 0x3f, 0x02, 0x20, 0x2a, 0xfa, 0x0b, 0xab, 0xfc, 0x3f
        /*0020*/ 	.byte	0xf9, 0x2c, 0x92, 0x7c, 0xa7, 0x6c, 0x09, 0x40, 0xc9, 0x79, 0x44, 0x3c, 0x64, 0x26, 0x13, 0x40
        /*0030*/ 	.byte	0xca, 0x01, 0xcf, 0x3a, 0x27, 0x51, 0x1a, 0x40, 0x30, 0xcc, 0x2d, 0xf3, 0xe1, 0x0c, 0x21, 0x40
        /*0040*/ 	.byte	0x0d, 0xb7, 0xfc, 0x82, 0x8e, 0x35, 0x25, 0x40
.L_8:


//--------------------- .text._Z3addiPiS_S_       --------------------------
	.section	.text._Z3addiPiS_S_,"ax",@progbits
	.align	128
        .global         _Z3addiPiS_S_
        .type           _Z3addiPiS_S_,@function
        .size           _Z3addiPiS_S_,(.L_x_1 - _Z3addiPiS_S_)
        .other          _Z3addiPiS_S_,@"STO_CUDA_ENTRY STV_DEFAULT"
_Z3addiPiS_S_:
.text._Z3addiPiS_S_:
[----:B------:R-:W-:Y:S01]  /*0000*/  LDC R1, c[0x0][0x37c] ;  /* 0x0000df00ff017b82 */ /* 0x000fe20000000800 */
[----:B------:R-:W0:Y:S07]  /*0010*/  S2R R9, SR_TID.X ;  /* 0x0000000000097919 */ /* 0x000e2e0000002100 */
[----:B------:R-:W0:Y:S01]  /*0020*/  S2UR UR4, SR_CTAID.X ;  /* 0x00000000000479c3 */ /* 0x000e220000002500 */
[----:B------:R-:W1:Y:S07]  /*0030*/  LDCU UR5, c[0x0][0x380] ;  /* 0x00007000ff0577ac */ /* 0x000e6e0008000800 */
[----:B------:R-:W0:Y:S02]  /*0040*/  LDC R0, c[0x0][0x360] ;  /* 0x0000d800ff007b82 */ /* 0x000e240000000800 */
[----:B0-----:R-:W-:-:S05]  /*0050*/  IMAD R9, R0, UR4, R9 ;  /* 0x0000000400097c24 */ /* 0x001fca000f8e0209 */
[----:B-1----:R-:W-:-:S13]  /*0060*/  ISETP.GE.AND P0, PT, R9, UR5, PT ;  /* 0x0000000509007c0c */ /* 0x002fda000bf06270 */
[----:B------:R-:W-:Y:S05]  /*0070*/  @P0 EXIT ;  /* 0x000000000000094d */ /* 0x000fea0003800000 */
[----:B------:R-:W0:Y:S01]  /*0080*/  LDC.64 R2, c[0x0][0x388] ;  /* 0x0000e200ff027b82 */ /* 0x000e220000000a00 */
[----:B------:R-:W1:Y:S07]  /*0090*/  LDCU.64 UR4, c[0x0][0x358] ;  /* 0x00006b00ff0477ac */ /* 0x000e6e0008000a00 */
[----:B------:R-:W2:Y:S08]  /*00a0*/  LDC.64 R4, c[0x0][0x390] ;  /* 0x0000e400ff047b82 */ /* 0x000eb00000000a00 */
[----:B------:R-:W3:Y:S01]  /*00b0*/  LDC.64 R6, c[0x0][0x398] ;  /* 0x0000e600ff067b82 */ /* 0x000ee20000000a00 */
[----:B0-----:R-:W-:-:S06]  /*00c0*/  IMAD.WIDE R2, R9, 0x4, R2 ;  /* 0x0000000409027825 */ /* 0x001fcc00078e0202 */
[----:B-1----:R-:W4:Y:S01]  /*00d0*/  LDG.E R2, desc[UR4][R2.64] ;  /* 0x0000000402027981 */ /* 0x002f22000c1e1900 */
[----:B--2---:R-:W-:-:S06]  /*00e0*/  IMAD.WIDE R4, R9, 0x4, R4 ;  /* 0x0000000409047825 */ /* 0x004fcc00078e0204 */
[----:B------:R-:W4:Y:S01]  /*00f0*/  LDG.E R5, desc[UR4][R4.64] ;  /* 0x0000000404057981 */ /* 0x000f22000c1e1900 */
[----:B---3--:R-:W-:Y:S01]  /*0100*/  IMAD.WIDE R6, R9, 0x4, R6 ;  /* 0x0000000409067825 */ /* 0x008fe200078e0206 */
[----:B----4-:R-:W-:-:S05]  /*0110*/  IADD3 R9, PT, PT, R2, R5, RZ ;  /* 0x0000000502097210 */ /* 0x010fca0007ffe0ff */
[----:B------:R-:W-:Y:S01]  /*0120*/  STG.E desc[UR4][R6.64], R9 ;  /* 0x0000000906007986 */ /* 0x000fe2000c101904 */
[----:B------:R-:W-:Y:S05]  /*0130*/  EXIT ;  /* 0x000000000000794d */ /* 0x000fea0003800000 */
.L_x_0:
[----:B------:R-:W-:-:S00]  /*0140*/  BRA `(.L_x_0) ;  /* 0xfffffffc00fc7947 */ /* 0x000fc0000383ffff */
[----:B------:R-:W-:-:S00]  /*0150*/  NOP ;  /* 0x0000000000007918 */ /* 0x000fc00000000000 */
        /* <DEDUP_REMOVED lines=10> */
.L_x_1:


//--------------------- .nv.global.init           --------------------------
	.section	.nv.global.init,"aw",@progbits
	.align	4
.nv.global.init:
	.type		mrg32k3aM1SubSeq,@object
	.size		mrg32k3aM1SubSeq,(mrg32k3aM2SubSeq - mrg32k3aM1SubSeq)
mrg32k3aM1SubSeq:
        /*0000*/ 	.byte	0x0b, 0xcc, 0xee, 0x04, 0x73, 0x29, 0x8b, 0x6f, 0xf6, 0x53, 0x03, 0xf6, 0x23, 0xf6, 0xea, 0xda
        /* <DEDUP_REMOVED lines=125> */
	.type		mrg32k3aM2SubSeq,@object
	.size		mrg32k3aM2SubSeq,(mrg32k3aM1 - mrg32k3aM2SubSeq)
mrg32k3aM2SubSeq:
        /* <DEDUP_REMOVED lines=126> */
	.type		mrg32k3aM1,@object
	.size		mrg32k3aM1,(mrg32k3aM1Seq - mrg32k3aM1)
mrg32k3aM1:
        /* <DEDUP_REMOVED lines=144> */
	.type		mrg32k3aM1Seq,@object
	.size		mrg32k3aM1Seq,(mrg32k3aM2 - mrg32k3aM1Seq)
mrg32k3aM1Seq:
        /* <DEDUP_REMOVED lines=144> */
	.type		mrg32k3aM2,@object
	.size		mrg32k3aM2,(mrg32k3aM2Seq - mrg32k3aM2)
mrg32k3aM2:
        /* <DEDUP_REMOVED lines=144> */
	.type		mrg32k3aM2Seq,@object
	.size		mrg32k3aM2Seq,(precalc_xorwow_matrix - mrg32k3aM2Seq)
mrg32k3aM2Seq:
        /* <DEDUP_REMOVED lines=144> */
	.type		precalc_xorwow_matrix,@object
	.size		precalc_xorwow_matrix,(precalc_xorwow_offset_matrix - precalc_xorwow_matrix)
precalc_xorwow_matrix:
        /* <DEDUP_REMOVED lines=6400> */
	.type		precalc_xorwow_offset_matrix,@object
	.size		precalc_xorwow_offset_matrix,(.L_1 - precalc_xorwow_offset_matrix)
precalc_xorwow_offset_matrix:
        /* <DEDUP_REMOVED lines=6400> */
.L_1:


//--------------------- .nv.shared.reserved.0     --------------------------
	.section	.nv.shared.reserved.0,"aw",@nobits
	.weak		__nv_reservedSMEM_offset_0_alias
	.size		__nv_reservedSMEM_offset_0_alias, 0, 64
	.other		__nv_reservedSMEM_offset_0_alias,@"STO_CUDA_RESERVED_SHARED STV_DEFAULT"
__nv_reservedSMEM_offset_0_alias:
	.zero		0
	.zero		64


//--------------------- .nv.constant0._Z3addiPiS_S_ --------------------------
	.section	.nv.constant0._Z3addiPiS_S_,"a",@progbits
	.sectionflags	@""
	.align	4
.nv.constant0._Z3addiPiS_S_:
	.zero		928


//--------------------- SYMBOLS --------------------------

	.type		.nv.reservedSmem.offset0,@object
	.size		.nv.reservedSmem.offset0,0x4
